//
// Generated by NVIDIA NVVM Compiler
//
// Compiler Build ID: CL-36424714
// Cuda compilation tools, release 13.0, V13.0.88
// Based on NVVM 20.0.0
//

.version 9.0
.target sm_100
.address_size 64

	// .globl	k_sum_res_jac_hes_hesl_4_21_f

.visible .entry k_sum_res_jac_hes_hesl_4_21_f(
	.param .u64 .ptr .align 1 k_sum_res_jac_hes_hesl_4_21_f_param_0,
	.param .u64 .ptr .align 1 k_sum_res_jac_hes_hesl_4_21_f_param_1,
	.param .u64 .ptr .align 1 k_sum_res_jac_hes_hesl_4_21_f_param_2,
	.param .u64 .ptr .align 1 k_sum_res_jac_hes_hesl_4_21_f_param_3,
	.param .u64 .ptr .align 1 k_sum_res_jac_hes_hesl_4_21_f_param_4,
	.param .u64 .ptr .align 1 k_sum_res_jac_hes_hesl_4_21_f_param_5,
	.param .u64 .ptr .align 1 k_sum_res_jac_hes_hesl_4_21_f_param_6,
	.param .u64 .ptr .align 1 k_sum_res_jac_hes_hesl_4_21_f_param_7,
	.param .u32 k_sum_res_jac_hes_hesl_4_21_f_param_8,
	.param .u32 k_sum_res_jac_hes_hesl_4_21_f_param_9
)
{
	.reg .pred 	%p<2>;
	.reg .b32 	%r<11>;
	.reg .b32 	%f<51>;
	.reg .b64 	%rd<75>;

	ld.param.u64 	%rd2, [k_sum_res_jac_hes_hesl_4_21_f_param_1];
	ld.param.u64 	%rd4, [k_sum_res_jac_hes_hesl_4_21_f_param_3];
	ld.param.u64 	%rd5, [k_sum_res_jac_hes_hesl_4_21_f_param_4];
	ld.param.u64 	%rd8, [k_sum_res_jac_hes_hesl_4_21_f_param_7];
	ld.param.u32 	%r2, [k_sum_res_jac_hes_hesl_4_21_f_param_8];
	ld.param.u32 	%r3, [k_sum_res_jac_hes_hesl_4_21_f_param_9];
	mov.u32 	%r4, %ntid.x;
	mov.u32 	%r5, %ctaid.x;
	mov.u32 	%r6, %tid.x;
	mad.lo.s32 	%r1, %r4, %r5, %r6;
	setp.ge.s32 	%p1, %r1, %r3;
	@%p1 bra 	$L__BB0_2;
	ld.param.u64 	%rd74, [k_sum_res_jac_hes_hesl_4_21_f_param_6];
	ld.param.u64 	%rd73, [k_sum_res_jac_hes_hesl_4_21_f_param_5];
	ld.param.u64 	%rd72, [k_sum_res_jac_hes_hesl_4_21_f_param_2];
	ld.param.u64 	%rd71, [k_sum_res_jac_hes_hesl_4_21_f_param_0];
	cvta.to.global.u64 	%rd9, %rd72;
	cvta.to.global.u64 	%rd10, %rd74;
	cvta.to.global.u64 	%rd11, %rd4;
	cvta.to.global.u64 	%rd12, %rd8;
	cvta.to.global.u64 	%rd13, %rd2;
	cvta.to.global.u64 	%rd14, %rd73;
	cvta.to.global.u64 	%rd15, %rd71;
	cvta.to.global.u64 	%rd16, %rd5;
	mul.hi.s32 	%r7, %r1, 818089009;
	shr.u32 	%r8, %r7, 31;
	shr.s32 	%r9, %r7, 2;
	add.s32 	%r10, %r9, %r8;
	mul.wide.s32 	%rd17, %r10, 4;
	add.s64 	%rd18, %rd16, %rd17;
	mul.wide.s32 	%rd19, %r1, 4;
	add.s64 	%rd20, %rd15, %rd19;
	ld.global.f32 	%f1, [%rd20];
	atom.global.add.f32 	%f2, [%rd18], %f1;
	add.s64 	%rd21, %rd14, %rd17;
	add.s64 	%rd22, %rd13, %rd19;
	ld.global.f32 	%f3, [%rd22];
	atom.global.add.f32 	%f4, [%rd21], %f3;
	mul.wide.s32 	%rd23, %r2, 4;
	add.s64 	%rd24, %rd21, %rd23;
	mul.wide.s32 	%rd25, %r3, 4;
	add.s64 	%rd26, %rd22, %rd25;
	ld.global.f32 	%f5, [%rd26];
	atom.global.add.f32 	%f6, [%rd24], %f5;
	add.s64 	%rd27, %rd24, %rd23;
	add.s64 	%rd28, %rd26, %rd25;
	ld.global.f32 	%f7, [%rd28];
	atom.global.add.f32 	%f8, [%rd27], %f7;
	add.s64 	%rd29, %rd27, %rd23;
	add.s64 	%rd30, %rd28, %rd25;
	ld.global.f32 	%f9, [%rd30];
	atom.global.add.f32 	%f10, [%rd29], %f9;
	add.s64 	%rd31, %rd10, %rd17;
	add.s64 	%rd32, %rd9, %rd19;
	ld.global.f32 	%f11, [%rd32];
	atom.global.add.f32 	%f12, [%rd31], %f11;
	add.s64 	%rd33, %rd12, %rd17;
	add.s64 	%rd34, %rd11, %rd19;
	ld.global.f32 	%f13, [%rd34];
	atom.global.add.f32 	%f14, [%rd33], %f13;
	add.s64 	%rd35, %rd31, %rd23;
	add.s64 	%rd36, %rd32, %rd25;
	ld.global.f32 	%f15, [%rd36];
	atom.global.add.f32 	%f16, [%rd35], %f15;
	add.s64 	%rd37, %rd33, %rd23;
	add.s64 	%rd38, %rd34, %rd25;
	ld.global.f32 	%f17, [%rd38];
	atom.global.add.f32 	%f18, [%rd37], %f17;
	add.s64 	%rd39, %rd35, %rd23;
	add.s64 	%rd40, %rd36, %rd25;
	ld.global.f32 	%f19, [%rd40];
	atom.global.add.f32 	%f20, [%rd39], %f19;
	add.s64 	%rd41, %rd37, %rd23;
	add.s64 	%rd42, %rd38, %rd25;
	ld.global.f32 	%f21, [%rd42];
	atom.global.add.f32 	%f22, [%rd41], %f21;
	add.s64 	%rd43, %rd39, %rd23;
	add.s64 	%rd44, %rd40, %rd25;
	ld.global.f32 	%f23, [%rd44];
	atom.global.add.f32 	%f24, [%rd43], %f23;
	add.s64 	%rd45, %rd41, %rd23;
	add.s64 	%rd46, %rd42, %rd25;
	ld.global.f32 	%f25, [%rd46];
	atom.global.add.f32 	%f26, [%rd45], %f25;
	add.s64 	%rd47, %rd43, %rd23;
	add.s64 	%rd48, %rd44, %rd25;
	ld.global.f32 	%f27, [%rd48];
	atom.global.add.f32 	%f28, [%rd47], %f27;
	add.s64 	%rd49, %rd45, %rd23;
	add.s64 	%rd50, %rd46, %rd25;
	ld.global.f32 	%f29, [%rd50];
	atom.global.add.f32 	%f30, [%rd49], %f29;
	add.s64 	%rd51, %rd47, %rd23;
	add.s64 	%rd52, %rd48, %rd25;
	ld.global.f32 	%f31, [%rd52];
	atom.global.add.f32 	%f32, [%rd51], %f31;
	add.s64 	%rd53, %rd49, %rd23;
	add.s64 	%rd54, %rd50, %rd25;
	ld.global.f32 	%f33, [%rd54];
	atom.global.add.f32 	%f34, [%rd53], %f33;
	add.s64 	%rd55, %rd51, %rd23;
	add.s64 	%rd56, %rd52, %rd25;
	ld.global.f32 	%f35, [%rd56];
	atom.global.add.f32 	%f36, [%rd55], %f35;
	add.s64 	%rd57, %rd53, %rd23;
	add.s64 	%rd58, %rd54, %rd25;
	ld.global.f32 	%f37, [%rd58];
	atom.global.add.f32 	%f38, [%rd57], %f37;
	add.s64 	%rd59, %rd55, %rd23;
	add.s64 	%rd60, %rd56, %rd25;
	ld.global.f32 	%f39, [%rd60];
	atom.global.add.f32 	%f40, [%rd59], %f39;
	add.s64 	%rd61, %rd57, %rd23;
	add.s64 	%rd62, %rd58, %rd25;
	ld.global.f32 	%f41, [%rd62];
	atom.global.add.f32 	%f42, [%rd61], %f41;
	add.s64 	%rd63, %rd59, %rd23;
	add.s64 	%rd64, %rd60, %rd25;
	ld.global.f32 	%f43, [%rd64];
	atom.global.add.f32 	%f44, [%rd63], %f43;
	add.s64 	%rd65, %rd61, %rd23;
	add.s64 	%rd66, %rd62, %rd25;
	ld.global.f32 	%f45, [%rd66];
	atom.global.add.f32 	%f46, [%rd65], %f45;
	add.s64 	%rd67, %rd63, %rd23;
	add.s64 	%rd68, %rd64, %rd25;
	ld.global.f32 	%f47, [%rd68];
	atom.global.add.f32 	%f48, [%rd67], %f47;
	add.s64 	%rd69, %rd65, %rd23;
	add.s64 	%rd70, %rd66, %rd25;
	ld.global.f32 	%f49, [%rd70];
	atom.global.add.f32 	%f50, [%rd69], %f49;
$L__BB0_2:
	ret;

}


// ===== COMPILED SASS (sm_100) =====

	.target	sm_100

	.elftype	@"ET_EXEC"


//--------------------- .note.nv.tkinfo           --------------------------
	.section	.note.nv.tkinfo,"",@"SHT_NOTE"
	.sectionflags	@"SHF_NOTE_NV_TKINFO"
	.tkinfo
        /*0018*/ 	.word	0x00000002
        /*0030*/ 	.string	""
        /*0030*/ 	.string	"ptxas"
        /*0030*/ 	.string	"Cuda compilation tools, release 13.0, V13.0.88"
        /*0030*/ 	.string	"Build cuda_13.0.r13.0/compiler.36424714_0"
        /*0030*/ 	.string	"-arch sm_100 -m 64 "



//--------------------- .note.nv.cuinfo           --------------------------
	.section	.note.nv.cuinfo,"",@"SHT_NOTE"
	.sectionflags	@"SHF_NOTE_NV_CUINFO"
        /*0018*/ 	.short	0x0002
        /*001a*/ 	.short	0x0064
        /*001c*/ 	.short	0x0082
	.zero		2


//--------------------- .nv.info                  --------------------------
	.section	.nv.info,"",@"SHT_CUDA_INFO"
	.align	4


	//----- nvinfo : EIATTR_REGCOUNT
	.align		4
        /*0000*/ 	.byte	0x04, 0x2f
        /*0002*/ 	.short	(.L_1 - .L_0)
	.align		4
.L_0:
        /*0004*/ 	.word	index@(k_sum_res_jac_hes_hesl_4_21_f)
        /*0008*/ 	.word	0x0000001e


	//----- nvinfo : EIATTR_FRAME_SIZE
	.align		4
.L_1:
        /*000c*/ 	.byte	0x04, 0x11
        /*000e*/ 	.short	(.L_3 - .L_2)
	.align		4
.L_2:
        /*0010*/ 	.word	index@(k_sum_res_jac_hes_hesl_4_21_f)
        /*0014*/ 	.word	0x00000000


	//----- nvinfo : EIATTR_MIN_STACK_SIZE
	.align		4
.L_3:
        /*0018*/ 	.byte	0x04, 0x12
        /*001a*/ 	.short	(.L_5 - .L_4)
	.align		4
.L_4:
        /*001c*/ 	.word	index@(k_sum_res_jac_hes_hesl_4_21_f)
        /*0020*/ 	.word	0x00000000
.L_5:


//--------------------- .nv.compat                --------------------------
	.section	.nv.compat,"",@"SHT_CUDA_COMPAT_INFO"
	.align	4
        /*0000*/ 	.byte	0x02, 0x09, 0x00, 0x00, 0x02, 0x02, 0x01, 0x00, 0x02, 0x05, 0x05, 0x00, 0x03, 0x07, 0x01, 0x01
        /*0010*/ 	.byte	0x02, 0x03, 0x00, 0x00, 0x02, 0x06, 0x01, 0x00, 0x04, 0x0b, 0x08, 0x00, 0x09, 0x00, 0x00, 0x00
        /*0020*/ 	.byte	0x00, 0x00, 0x00, 0x00


//--------------------- .nv.info.k_sum_res_jac_hes_hesl_4_21_f --------------------------
	.section	.nv.info.k_sum_res_jac_hes_hesl_4_21_f,"",@"SHT_CUDA_INFO"
	.sectionflags	@""
	.align	4


	//----- nvinfo : EIATTR_CUDA_API_VERSION
	.align		4
        /*0000*/ 	.byte	0x04, 0x37
        /*0002*/ 	.short	(.L_7 - .L_6)
.L_6:
        /*0004*/ 	.word	0x00000082


	//----- nvinfo : EIATTR_KPARAM_INFO
	.align		4
.L_7:
        /*0008*/ 	.byte	0x04, 0x17
        /*000a*/ 	.short	(.L_9 - .L_8)
.L_8:
        /*000c*/ 	.word	0x00000000
        /*0010*/ 	.short	0x0009
        /*0012*/ 	.short	0x0044
        /*0014*/ 	.byte	0x00, 0xf0, 0x11, 0x00


	//----- nvinfo : EIATTR_KPARAM_INFO
	.align		4
.L_9:
        /*0018*/ 	.byte	0x04, 0x17
        /*001a*/ 	.short	(.L_11 - .L_10)
.L_10:
        /*001c*/ 	.word	0x00000000
        /*0020*/ 	.short	0x0008
        /*0022*/ 	.short	0x0040
        /*0024*/ 	.byte	0x00, 0xf0, 0x11, 0x00


	//----- nvinfo : EIATTR_KPARAM_INFO
	.align		4
.L_11:
        /*0028*/ 	.byte	0x04, 0x17
        /*002a*/ 	.short	(.L_13 - .L_12)
.L_12:
        /*002c*/ 	.word	0x00000000
        /*0030*/ 	.short	0x0007
        /*0032*/ 	.short	0x0038
        /*0034*/ 	.byte	0x00, 0xf5, 0x21, 0x00


	//----- nvinfo : EIATTR_KPARAM_INFO
	.align		4
.L_13:
        /*0038*/ 	.byte	0x04, 0x17
        /*003a*/ 	.short	(.L_15 - .L_14)
.L_14:
        /*003c*/ 	.word	0x00000000
        /*0040*/ 	.short	0x0006
        /*0042*/ 	.short	0x0030
        /*0044*/ 	.byte	0x00, 0xf5, 0x21, 0x00


	//----- nvinfo : EIATTR_KPARAM_INFO
	.align		4
.L_15:
        /*0048*/ 	.byte	0x04, 0x17
        /*004a*/ 	.short	(.L_17 - .L_16)
.L_16:
        /*004c*/ 	.word	0x00000000
        /*0050*/ 	.short	0x0005
        /*0052*/ 	.short	0x0028
        /*0054*/ 	.byte	0x00, 0xf5, 0x21, 0x00


	//----- nvinfo : EIATTR_KPARAM_INFO
	.align		4
.L_17:
        /*0058*/ 	.byte	0x04, 0x17
        /*005a*/ 	.short	(.L_19 - .L_18)
.L_18:
        /*005c*/ 	.word	0x00000000
        /*0060*/ 	.short	0x0004
        /*0062*/ 	.short	0x0020
        /*0064*/ 	.byte	0x00, 0xf5, 0x21, 0x00


	//----- nvinfo : EIATTR_KPARAM_INFO
	.align		4
.L_19:
        /*0068*/ 	.byte	0x04, 0x17
        /*006a*/ 	.short	(.L_21 - .L_20)
.L_20:
        /*006c*/ 	.word	0x00000000
        /*0070*/ 	.short	0x0003
        /*0072*/ 	.short	0x0018
        /*0074*/ 	.byte	0x00, 0xf5, 0x21, 0x00


	//----- nvinfo : EIATTR_KPARAM_INFO
	.align		4
.L_21:
        /*0078*/ 	.byte	0x04, 0x17
        /*007a*/ 	.short	(.L_23 - .L_22)
.L_22:
        /*007c*/ 	.word	0x00000000
        /*0080*/ 	.short	0x0002
        /*0082*/ 	.short	0x0010
        /*0084*/ 	.byte	0x00, 0xf5, 0x21, 0x00


	//----- nvinfo : EIATTR_KPARAM_INFO
	.align		4
.L_23:
        /*0088*/ 	.byte	0x04, 0x17
        /*008a*/ 	.short	(.L_25 - .L_24)
.L_24:
        /*008c*/ 	.word	0x00000000
        /*0090*/ 	.short	0x0001
        /*0092*/ 	.short	0x0008
        /*0094*/ 	.byte	0x00, 0xf5, 0x21, 0x00


	//----- nvinfo : EIATTR_KPARAM_INFO
	.align		4
.L_25:
        /*0098*/ 	.byte	0x04, 0x17
        /*009a*/ 	.short	(.L_27 - .L_26)
.L_26:
        /*009c*/ 	.word	0x00000000
        /*00a0*/ 	.short	0x0000
        /*00a2*/ 	.short	0x0000
        /*00a4*/ 	.byte	0x00, 0xf5, 0x21, 0x00


	//----- nvinfo : EIATTR_SPARSE_MMA_MASK
	.align		4
.L_27:
        /*00a8*/ 	.byte	0x03, 0x50
        /*00aa*/ 	.short	0x0000


	//----- nvinfo : EIATTR_MAXREG_COUNT
	.align		4
        /*00ac*/ 	.byte	0x03, 0x1b
        /*00ae*/ 	.short	0x00ff


	//----- nvinfo : EIATTR_MERCURY_ISA_VERSION
	.align		4
        /*00b0*/ 	.byte	0x03, 0x5f
        /*00b2*/ 	.short	0x0101


	//----- nvinfo : EIATTR_VRC_CTA_INIT_COUNT
	.align		4
        /*00b4*/ 	.byte	0x02, 0x4a
	.zero		1
	.zero		1


	//----- nvinfo : EIATTR_EXIT_INSTR_OFFSETS
	.align		4
        /*00b8*/ 	.byte	0x04, 0x1c
        /*00ba*/ 	.short	(.L_29 - .L_28)


	//   ....[0]....
.L_28:
        /*00bc*/ 	.word	0x00000070


	//   ....[1]....
        /*00c0*/ 	.word	0x00000790


	//----- nvinfo : EIATTR_CBANK_PARAM_SIZE
	.align		4
.L_29:
        /*00c4*/ 	.byte	0x03, 0x19
        /*00c6*/ 	.short	0x0048


	//----- nvinfo : EIATTR_PARAM_CBANK
	.align		4
        /*00c8*/ 	.byte	0x04, 0x0a
        /*00ca*/ 	.short	(.L_31 - .L_30)
	.align		4
.L_30:
        /*00cc*/ 	.word	index@(.nv.constant0.k_sum_res_jac_hes_hesl_4_21_f)
        /*00d0*/ 	.short	0x0380
        /*00d2*/ 	.short	0x0048


	//----- nvinfo : EIATTR_SW_WAR
	.align		4
.L_31:
        /*00d4*/ 	.byte	0x04, 0x36
        /*00d6*/ 	.short	(.L_33 - .L_32)
.L_32:
        /*00d8*/ 	.word	0x00000008
.L_33:


//--------------------- .nv.callgraph             --------------------------
	.section	.nv.callgraph,"",@"SHT_CUDA_CALLGRAPH"
	.align	4
	.sectionentsize	8
	.align		4
        /*0000*/ 	.word	0x00000000
	.align		4
        /*0004*/ 	.word	0xffffffff
	.align		4
        /*0008*/ 	.word	0x00000000
	.align		4
        /*000c*/ 	.word	0xfffffffe
	.align		4
        /*0010*/ 	.word	0x00000000
	.align		4
        /*0014*/ 	.word	0xfffffffd
	.align		4
        /*0018*/ 	.word	0x00000000
	.align		4
        /*001c*/ 	.word	0xfffffffc


//--------------------- .text.k_sum_res_jac_hes_hesl_4_21_f --------------------------
	.section	.text.k_sum_res_jac_hes_hesl_4_21_f,"ax",@progbits
	.align	128
        .global         k_sum_res_jac_hes_hesl_4_21_f
        .type           k_sum_res_jac_hes_hesl_4_21_f,@function
        .size           k_sum_res_jac_hes_hesl_4_21_f,(.L_x_1 - k_sum_res_jac_hes_hesl_4_21_f)
        .other          k_sum_res_jac_hes_hesl_4_21_f,@"STO_CUDA_ENTRY STV_DEFAULT"
k_sum_res_jac_hes_hesl_4_21_f:
.text.k_sum_res_jac_hes_hesl_4_21_f:
[----:B------:R-:W-:Y:S01]  /*0000*/  LDC R1, c[0x0][0x37c] ;  /* 0x0000df00ff017b82 */ /* 0x000fe20000000800 */
[----:B------:R-:W0:Y:S07]  /*0010*/  S2R R3, SR_CTAID.X ;  /* 0x0000000000037919 */ /* 0x000e2e0000002500 */
[----:B------:R-:W1:Y:S01]  /*0020*/  LDC R0, c[0x0][0x3c4] ;  /* 0x0000f100ff007b82 */ /* 0x000e620000000800 */
[----:B------:R-:W0:Y:S01]  /*0030*/  LDCU UR4, c[0x0][0x360] ;  /* 0x00006c00ff0477ac */ /* 0x000e220008000800 */
[----:B------:R-:W0:Y:S02]  /*0040*/  S2R R2, SR_TID.X ;  /* 0x0000000000027919 */ /* 0x000e240000002100 */
[----:B0-----:R-:W-:-:S05]  /*0050*/  IMAD R3, R3, UR4, R2 ;  /* 0x0000000403037c24 */ /* 0x001fca000f8e0202 */
[----:B-1----:R-:W-:-:S13]  /*0060*/  ISETP.GE.AND P0, PT, R3, R0, PT ;  /* 0x000000000300720c */ /* 0x002fda0003f06270 */
[----:B------:R-:W-:Y:S05]  /*0070*/  @P0 EXIT ;  /* 0x000000000000094d */ /* 0x000fea0003800000 */
[----:B------:R-:W0:Y:S01]  /*0080*/  LDC.64 R8, c[0x0][0x380] ;  /* 0x0000e000ff087b82 */ /* 0x000e220000000a00 */
[----:B------:R-:W1:Y:S07]  /*0090*/  LDCU.64 UR4, c[0x0][0x358] ;  /* 0x00006b00ff0477ac */ /* 0x000e6e0008000a00 */
[----:B------:R-:W2:Y:S08]  /*00a0*/  LDC.64 R6, c[0x0][0x3a0] ;  /* 0x0000e800ff067b82 */ /* 0x000eb00000000a00 */
[----:B------:R-:W3:Y:S01]  /*00b0*/  LDC.64 R10, c[0x0][0x388] ;  /* 0x0000e200ff0a7b82 */ /* 0x000ee20000000a00 */
[----:B0-----:R-:W-:-:S07]  /*00c0*/  IMAD.WIDE R8, R3, 0x4, R8 ;  /* 0x0000000403087825 */ /* 0x001fce00078e0208 */
[----:B------:R-:W0:Y:S01]  /*00d0*/  LDC.64 R12, c[0x0][0x3a8] ;  /* 0x0000ea00ff0c7b82 */ /* 0x000e220000000a00 */
[----:B-1----:R-:W4:Y:S01]  /*00e0*/  LDG.E R19, desc[UR4][R8.64] ;  /* 0x0000000408137981 */ /* 0x002f22000c1e1900 */
[----:B------:R-:W-:-:S06]  /*00f0*/  IMAD.HI R4, R3, 0x30c30c31, RZ ;  /* 0x30c30c3103047827 */ /* 0x000fcc00078e02ff */
[----:B------:R-:W1:Y:S01]  /*0100*/  LDC R2, c[0x0][0x3c0] ;  /* 0x0000f000ff027b82 */ /* 0x000e620000000800 */
[----:B------:R-:W-:-:S04]  /*0110*/  SHF.R.U32.HI R5, RZ, 0x1f, R4 ;  /* 0x0000001fff057819 */ /* 0x000fc80000011604 */
[----:B------:R-:W-:Y:S01]  /*0120*/  LEA.HI.SX32 R4, R4, R5, 0x1e ;  /* 0x0000000504047211 */ /* 0x000fe200078ff2ff */
[----:B---3--:R-:W-:-:S04]  /*0130*/  IMAD.WIDE R10, R3, 0x4, R10 ;  /* 0x00000004030a7825 */ /* 0x008fc800078e020a */
[----:B--2---:R-:W-:-:S05]  /*0140*/  IMAD.WIDE R6, R4, 0x4, R6 ;  /* 0x0000000404067825 */ /* 0x004fca00078e0206 */
[----:B----4-:R2:W-:Y:S04]  /*0150*/  REDG.E.ADD.F32.FTZ.RN.STRONG.GPU desc[UR4][R6.64], R19 ;  /* 0x00000013060079a6 */ /* 0x0105e8000c12f304 */
[----:B------:R-:W3:Y:S01]  /*0160*/  LDG.E R5, desc[UR4][R10.64] ;  /* 0x000000040a057981 */ /* 0x000ee2000c1e1900 */
[----:B0-----:R-:W-:-:S04]  /*0170*/  IMAD.WIDE R8, R4, 0x4, R12 ;  /* 0x0000000404087825 */ /* 0x001fc800078e020c */
[----:B------:R-:W-:Y:S01]  /*0180*/  IMAD.WIDE R14, R0, 0x4, R10 ;  /* 0x00000004000e7825 */ /* 0x000fe200078e020a */
[----:B--2---:R-:W0:Y:S01]  /*0190*/  LDC.64 R6, c[0x0][0x390] ;  /* 0x0000e400ff067b82 */ /* 0x004e220000000a00 */
[----:B---3--:R2:W-:Y:S04]  /*01a0*/  REDG.E.ADD.F32.FTZ.RN.STRONG.GPU desc[UR4][R8.64], R5 ;  /* 0x00000005080079a6 */ /* 0x0085e8000c12f304 */
[----:B------:R3:W4:Y:S01]  /*01b0*/  LDG.E R21, desc[UR4][R14.64] ;  /* 0x000000040e157981 */ /* 0x000722000c1e1900 */
[----:B-1----:R-:W-:-:S04]  /*01c0*/  IMAD.WIDE R12, R2, 0x4, R8 ;  /* 0x00000004020c7825 */ /* 0x002fc800078e0208 */
[----:B------:R-:W-:-:S04]  /*01d0*/  IMAD.WIDE R16, R0, 0x4, R14 ;  /* 0x0000000400107825 */ /* 0x000fc800078e020e */
[----:B------:R-:W-:Y:S01]  /*01e0*/  IMAD.WIDE R10, R2, 0x4, R12 ;  /* 0x00000004020a7825 */ /* 0x000fe200078e020c */
[----:B---3--:R-:W1:Y:S01]  /*01f0*/  LDC.64 R14, c[0x0][0x398] ;  /* 0x0000e600ff0e7b82 */ /* 0x008e620000000a00 */
[----:B----4-:R3:W-:Y:S04]  /*0200*/  REDG.E.ADD.F32.FTZ.RN.STRONG.GPU desc[UR4][R12.64], R21 ;  /* 0x000000150c0079a6 */ /* 0x0107e8000c12f304 */
[----:B------:R-:W4:Y:S01]  /*0210*/  LDG.E R23, desc[UR4][R16.64] ;  /* 0x0000000410177981 */ /* 0x000f22000c1e1900 */
[----:B------:R-:W-:-:S04]  /*0220*/  IMAD.WIDE R18, R0, 0x4, R16 ;  /* 0x0000000400127825 */ /* 0x000fc800078e0210 */
[----:B--2---:R-:W-:Y:S01]  /*0230*/  IMAD.WIDE R8, R2, 0x4, R10 ;  /* 0x0000000402087825 */ /* 0x004fe200078e020a */
[----:B---3--:R-:W2:Y:S01]  /*0240*/  LDC.64 R12, c[0x0][0x3b0] ;  /* 0x0000ec00ff0c7b82 */ /* 0x008ea20000000a00 */
[----:B----4-:R3:W-:Y:S04]  /*0250*/  REDG.E.ADD.F32.FTZ.RN.STRONG.GPU desc[UR4][R10.64], R23 ;  /* 0x000000170a0079a6 */ /* 0x0107e8000c12f304 */
[----:B------:R-:W4:Y:S01]  /*0260*/  LDG.E R19, desc[UR4][R18.64] ;  /* 0x0000000412137981 */ /* 0x000f22000c1e1900 */
[----:B0-----:R-:W-:-:S04]  /*0270*/  IMAD.WIDE R6, R3, 0x4, R6 ;  /* 0x0000000403067825 */ /* 0x001fc800078e0206 */
[----:B--2---:R-:W-:Y:S01]  /*0280*/  IMAD.WIDE R12, R4, 0x4, R12 ;  /* 0x00000004040c7825 */ /* 0x004fe200078e020c */
[----:B---3--:R-:W0:Y:S01]  /*0290*/  LDC.64 R10, c[0x0][0x3b8] ;  /* 0x0000ee00ff0a7b82 */ /* 0x008e220000000a00 */
[----:B----4-:R2:W-:Y:S04]  /*02a0*/  REDG.E.ADD.F32.FTZ.RN.STRONG.GPU desc[UR4][R8.64], R19 ;  /* 0x00000013080079a6 */ /* 0x0105e8000c12f304 */
[----:B------:R-:W3:Y:S01]  /*02b0*/  LDG.E R25, desc[UR4][R6.64] ;  /* 0x0000000406197981 */ /* 0x000ee2000c1e1900 */
[----:B-1----:R-:W-:-:S03]  /*02c0*/  IMAD.WIDE R14, R3, 0x4, R14 ;  /* 0x00000004030e7825 */ /* 0x002fc600078e020e */
[----:B---3--:R1:W-:Y:S04]  /*02d0*/  REDG.E.ADD.F32.FTZ.RN.STRONG.GPU desc[UR4][R12.64], R25 ;  /* 0x000000190c0079a6 */ /* 0x0083e8000c12f304 */
[----:B------:R-:W3:Y:S01]  /*02e0*/  LDG.E R3, desc[UR4][R14.64] ;  /* 0x000000040e037981 */ /* 0x000ee2000c1e1900 */
[----:B0-----:R-:W-:-:S04]  /*02f0*/  IMAD.WIDE R4, R4, 0x4, R10 ;  /* 0x0000000404047825 */ /* 0x001fc800078e020a */
[----:B------:R-:W-:Y:S01]  /*0300*/  IMAD.WIDE R10, R0, 0x4, R6 ;  /* 0x00000004000a7825 */ /* 0x000fe200078e0206 */
[----:B---3--:R0:W-:Y:S04]  /*0310*/  REDG.E.ADD.F32.FTZ.RN.STRONG.GPU desc[UR4][R4.64], R3 ;  /* 0x00000003040079a6 */ /* 0x0081e8000c12f304 */
[----:B------:R-:W3:Y:S01]  /*0320*/  LDG.E R21, desc[UR4][R10.64] ;  /* 0x000000040a157981 */ /* 0x000ee2000c1e1900 */
[----:B------:R-:W-:-:S04]  /*0330*/  IMAD.WIDE R6, R2, 0x4, R12 ;  /* 0x0000000402067825 */ /* 0x000fc800078e020c */
[----:B------:R-:W-:Y:S01]  /*0340*/  IMAD.WIDE R16, R0, 0x4, R14 ;  /* 0x0000000400107825 */ /* 0x000fe200078e020e */
[----:B---3--:R3:W-:Y:S04]  /*0350*/  REDG.E.ADD.F32.FTZ.RN.STRONG.GPU desc[UR4][R6.64], R21 ;  /* 0x00000015060079a6 */ /* 0x0087e8000c12f304 */
[----:B------:R-:W4:Y:S01]  /*0360*/  LDG.E R23, desc[UR4][R16.64] ;  /* 0x0000000410177981 */ /* 0x000f22000c1e1900 */
[----:B--2---:R-:W-:-:S04]  /*0370*/  IMAD.WIDE R8, R2, 0x4, R4 ;  /* 0x0000000402087825 */ /* 0x004fc800078e0204 */
[----:B------:R-:W-:Y:S01]  /*0380*/  IMAD.WIDE R14, R0, 0x4, R10 ;  /* 0x00000004000e7825 */ /* 0x000fe200078e020a */
[----:B----4-:R2:W-:Y:S04]  /*0390*/  REDG.E.ADD.F32.FTZ.RN.STRONG.GPU desc[UR4][R8.64], R23 ;  /* 0x00000017080079a6 */ /* 0x0105e8000c12f304 */
[----:B-1----:R-:W4:Y:S01]  /*03a0*/  LDG.E R25, desc[UR4][R14.64] ;  /* 0x000000040e197981 */ /* 0x002f22000c1e1900 */
[----:B------:R-:W-:-:S04]  /*03b0*/  IMAD.WIDE R12, R2, 0x4, R6 ;  /* 0x00000004020c7825 */ /* 0x000fc800078e0206 */
[----:B------:R-:W-:Y:S01]  /*03c0*/  IMAD.WIDE R18, R0, 0x4, R16 ;  /* 0x0000000400127825 */ /* 0x000fe200078e0210 */
[----:B----4-:R1:W-:Y:S04]  /*03d0*/  REDG.E.ADD.F32.FTZ.RN.STRONG.GPU desc[UR4][R12.64], R25 ;  /* 0x000000190c0079a6 */ /* 0x0103e8000c12f304 */
[----:B0-----:R-:W4:Y:S01]  /*03e0*/  LDG.E R3, desc[UR4][R18.64] ;  /* 0x0000000412037981 */ /* 0x001f22000c1e1900 */
[----:B------:R-:W-:-:S04]  /*03f0*/  IMAD.WIDE R4, R2, 0x4, R8 ;  /* 0x0000000402047825 */ /* 0x000fc800078e0208 */
[----:B------:R-:W-:Y:S01]  /*0400*/  IMAD.WIDE R10, R0, 0x4, R14 ;  /* 0x00000004000a7825 */ /* 0x000fe200078e020e */
[----:B----4-:R0:W-:Y:S04]  /*0410*/  REDG.E.ADD.F32.FTZ.RN.STRONG.GPU desc[UR4][R4.64], R3 ;  /* 0x00000003040079a6 */ /* 0x0101e8000c12f304 */
[----:B---3--:R-:W3:Y:S01]  /*0420*/  LDG.E R21, desc[UR4][R10.64] ;  /* 0x000000040a157981 */ /* 0x008ee2000c1e1900 */
[----:B------:R-:W-:-:S04]  /*0430*/  IMAD.WIDE R6, R2, 0x4, R12 ;  /* 0x0000000402067825 */ /* 0x000fc800078e020c */
[----:B------:R-:W-:Y:S01]  /*0440*/  IMAD.WIDE R16, R0, 0x4, R18 ;  /* 0x0000000400107825 */ /* 0x000fe200078e0212 */
[----:B---3--:R3:W-:Y:S04]  /*0450*/  REDG.E.ADD.F32.FTZ.RN.STRONG.GPU desc[UR4][R6.64], R21 ;  /* 0x00000015060079a6 */ /* 0x0087e8000c12f304 */
[----:B--2---:R-:W2:Y:S01]  /*0460*/  LDG.E R23, desc[UR4][R16.64] ;  /* 0x0000000410177981 */ /* 0x004ea2000c1e1900 */
[----:B------:R-:W-:-:S04]  /*0470*/  IMAD.WIDE R8, R2, 0x4, R4 ;  /* 0x0000000402087825 */ /* 0x000fc800078e0204 */
[----:B------:R-:W-:Y:S01]  /*0480*/  IMAD.WIDE R14, R0, 0x4, R10 ;  /* 0x00000004000e7825 */ /* 0x000fe200078e020a */
[----:B--2---:R2:W-:Y:S04]  /*0490*/  REDG.E.ADD.F32.FTZ.RN.STRONG.GPU desc[UR4][R8.64], R23 ;  /* 0x00000017080079a6 */ /* 0x0045e8000c12f304 */
        /* <DEDUP_REMOVED lines=35> */
[----:B----4-:R-:W-:Y:S04]  /*06d0*/  REDG.E.ADD.F32.FTZ.RN.STRONG.GPU desc[UR4][R12.64], R25 ;  /* 0x000000190c0079a6 */ /* 0x010fe8000c12f304 */
[----:B------:R-:W4:Y:S01]  /*06e0*/  LDG.E R27, desc[UR4][R18.64] ;  /* 0x00000004121b7981 */ /* 0x000f22000c1e1900 */
[----:B0-----:R-:W-:-:S04]  /*06f0*/  IMAD.WIDE R4, R2, 0x4, R8 ;  /* 0x0000000402047825 */ /* 0x001fc800078e0208 */
[----:B------:R-:W-:Y:S01]  /*0700*/  IMAD.WIDE R10, R0, 0x4, R14 ;  /* 0x00000004000a7825 */ /* 0x000fe200078e020e */
[----:B----4-:R-:W-:Y:S05]  /*0710*/  REDG.E.ADD.F32.FTZ.RN.STRONG.GPU desc[UR4][R4.64], R27 ;  /* 0x0000001b040079a6 */ /* 0x010fea000c12f304 */
[----:B------:R-:W4:Y:S01]  /*0720*/  LDG.E R11, desc[UR4][R10.64] ;  /* 0x000000040a0b7981 */ /* 0x000f22000c1e1900 */
[----:B---3--:R-:W-:-:S04]  /*0730*/  IMAD.WIDE R6, R2, 0x4, R12 ;  /* 0x0000000402067825 */ /* 0x008fc800078e020c */
[----:B--2---:R-:W-:Y:S01]  /*0740*/  IMAD.WIDE R8, R0, 0x4, R18 ;  /* 0x0000000400087825 */ /* 0x004fe200078e0212 */
[----:B----4-:R-:W-:Y:S05]  /*0750*/  REDG.E.ADD.F32.FTZ.RN.STRONG.GPU desc[UR4][R6.64], R11 ;  /* 0x0000000b060079a6 */ /* 0x010fea000c12f304 */
[----:B------:R-:W2:Y:S01]  /*0760*/  LDG.E R9, desc[UR4][R8.64] ;  /* 0x0000000408097981 */ /* 0x000ea2000c1e1900 */
[----:B------:R-:W-:-:S05]  /*0770*/  IMAD.WIDE R2, R2, 0x4, R4 ;  /* 0x0000000402027825 */ /* 0x000fca00078e0204 */
[----:B--2---:R-:W-:Y:S01]  /*0780*/  REDG.E.ADD.F32.FTZ.RN.STRONG.GPU desc[UR4][R2.64], R9 ;  /* 0x00000009020079a6 */ /* 0x004fe2000c12f304 */
[----:B------:R-:W-:Y:S05]  /*0790*/  EXIT ;  /* 0x000000000000794d */ /* 0x000fea0003800000 */
.L_x_0:
[----:B------:R-:W-:-:S00]  /*07a0*/  BRA `(.L_x_0) ;  /* 0xfffffffc00fc7947 */ /* 0x000fc0000383ffff */
[----:B------:R-:W-:-:S00]  /*07b0*/  NOP ;  /* 0x0000000000007918 */ /* 0x000fc00000000000 */
        /* <DEDUP_REMOVED lines=12> */
.L_x_1:


//--------------------- .nv.shared.reserved.0     --------------------------
	.section	.nv.shared.reserved.0,"aw",@nobits
	.weak		__nv_reservedSMEM_offset_0_alias
	.size		__nv_reservedSMEM_offset_0_alias, 0, 64
	.other		__nv_reservedSMEM_offset_0_alias,@"STO_CUDA_RESERVED_SHARED STV_DEFAULT"
__nv_reservedSMEM_offset_0_alias:
	.zero		0
	.zero		64


//--------------------- .nv.constant0.k_sum_res_jac_hes_hesl_4_21_f --------------------------
	.section	.nv.constant0.k_sum_res_jac_hes_hesl_4_21_f,"a",@progbits
	.sectionflags	@""
	.align	4
.nv.constant0.k_sum_res_jac_hes_hesl_4_21_f:
	.zero		968


//--------------------- SYMBOLS --------------------------

	.type		.nv.reservedSmem.offset0,@object
	.size		.nv.reservedSmem.offset0,0x4
